//
// Generated by NVIDIA NVVM Compiler
//
// Compiler Build ID: CL-36424714
// Cuda compilation tools, release 13.0, V13.0.88
// Based on NVVM 20.0.0
//

.version 9.0
.target sm_100
.address_size 64

	// .globl	_Z14BlockTransposeILi2EEvPfii
// _ZZ14BlockTransposeILi2EEvPfiiE6blockA has been demoted

.visible .entry _Z14BlockTransposeILi2EEvPfii(
	.param .u64 .ptr .align 1 _Z14BlockTransposeILi2EEvPfii_param_0,
	.param .u32 _Z14BlockTransposeILi2EEvPfii_param_1,
	.param .u32 _Z14BlockTransposeILi2EEvPfii_param_2
)
{
	.reg .b32 	%r<20>;
	.reg .b32 	%f<3>;
	.reg .b64 	%rd<5>;
	// demoted variable
	.shared .align 4 .b8 _ZZ14BlockTransposeILi2EEvPfiiE6blockA[16];
	ld.param.u64 	%rd1, [_Z14BlockTransposeILi2EEvPfii_param_0];
	ld.param.u32 	%r1, [_Z14BlockTransposeILi2EEvPfii_param_1];
	cvta.to.global.u64 	%rd2, %rd1;
	mov.u32 	%r2, %ctaid.x;
	shl.b32 	%r3, %r2, 1;
	mov.u32 	%r4, %tid.x;
	add.s32 	%r5, %r3, %r4;
	mov.u32 	%r6, %ctaid.y;
	shl.b32 	%r7, %r6, 1;
	mov.u32 	%r8, %tid.y;
	add.s32 	%r9, %r7, %r8;
	mad.lo.s32 	%r10, %r1, %r9, %r5;
	mul.wide.s32 	%rd3, %r10, 4;
	add.s64 	%rd4, %rd2, %rd3;
	ld.global.f32 	%f1, [%rd4];
	shl.b32 	%r11, %r8, 3;
	mov.u32 	%r12, _ZZ14BlockTransposeILi2EEvPfiiE6blockA;
	add.s32 	%r13, %r12, %r11;
	shl.b32 	%r14, %r4, 2;
	add.s32 	%r15, %r13, %r14;
	st.shared.f32 	[%r15], %f1;
	bar.sync 	0;
	shl.b32 	%r16, %r4, 3;
	add.s32 	%r17, %r12, %r16;
	shl.b32 	%r18, %r8, 2;
	add.s32 	%r19, %r17, %r18;
	ld.shared.f32 	%f2, [%r19];
	st.global.f32 	[%rd4], %f2;
	ret;

}


// ===== COMPILED SASS (sm_100) =====

	.target	sm_100

	.elftype	@"ET_EXEC"


//--------------------- .note.nv.tkinfo           --------------------------
	.section	.note.nv.tkinfo,"",@"SHT_NOTE"
	.sectionflags	@"SHF_NOTE_NV_TKINFO"
	.tkinfo
        /*0018*/ 	.word	0x00000002
        /*0030*/ 	.string	""
        /*0030*/ 	.string	"ptxas"
        /*0030*/ 	.string	"Cuda compilation tools, release 13.0, V13.0.88"
        /*0030*/ 	.string	"Build cuda_13.0.r13.0/compiler.36424714_0"
        /*0030*/ 	.string	"-arch sm_100 -m 64 "



//--------------------- .note.nv.cuinfo           --------------------------
	.section	.note.nv.cuinfo,"",@"SHT_NOTE"
	.sectionflags	@"SHF_NOTE_NV_CUINFO"
        /*0018*/ 	.short	0x0002
        /*001a*/ 	.short	0x0064
        /*001c*/ 	.short	0x0082
	.zero		2


//--------------------- .nv.info                  --------------------------
	.section	.nv.info,"",@"SHT_CUDA_INFO"
	.align	4


	//----- nvinfo : EIATTR_REGCOUNT
	.align		4
        /*0000*/ 	.byte	0x04, 0x2f
        /*0002*/ 	.short	(.L_1 - .L_0)
	.align		4
.L_0:
        /*0004*/ 	.word	index@(_Z14BlockTransposeILi2EEvPfii)
        /*0008*/ 	.word	0x0000000b


	//----- nvinfo : EIATTR_FRAME_SIZE
	.align		4
.L_1:
        /*000c*/ 	.byte	0x04, 0x11
        /*000e*/ 	.short	(.L_3 - .L_2)
	.align		4
.L_2:
        /*0010*/ 	.word	index@(_Z14BlockTransposeILi2EEvPfii)
        /*0014*/ 	.word	0x00000000


	//----- nvinfo : EIATTR_MIN_STACK_SIZE
	.align		4
.L_3:
        /*0018*/ 	.byte	0x04, 0x12
        /*001a*/ 	.short	(.L_5 - .L_4)
	.align		4
.L_4:
        /*001c*/ 	.word	index@(_Z14BlockTransposeILi2EEvPfii)
        /*0020*/ 	.word	0x00000000
.L_5:


//--------------------- .nv.compat                --------------------------
	.section	.nv.compat,"",@"SHT_CUDA_COMPAT_INFO"
	.align	4
        /*0000*/ 	.byte	0x02, 0x09, 0x00, 0x00, 0x02, 0x02, 0x01, 0x00, 0x02, 0x05, 0x05, 0x00, 0x03, 0x07, 0x01, 0x01
        /*0010*/ 	.byte	0x02, 0x03, 0x00, 0x00, 0x02, 0x06, 0x01, 0x00, 0x04, 0x0b, 0x08, 0x00, 0x09, 0x00, 0x00, 0x00
        /*0020*/ 	.byte	0x00, 0x00, 0x00, 0x00


//--------------------- .nv.info._Z14BlockTransposeILi2EEvPfii --------------------------
	.section	.nv.info._Z14BlockTransposeILi2EEvPfii,"",@"SHT_CUDA_INFO"
	.sectionflags	@""
	.align	4


	//----- nvinfo : EIATTR_CUDA_API_VERSION
	.align		4
        /*0000*/ 	.byte	0x04, 0x37
        /*0002*/ 	.short	(.L_7 - .L_6)
.L_6:
        /*0004*/ 	.word	0x00000082


	//----- nvinfo : EIATTR_KPARAM_INFO
	.align		4
.L_7:
        /*0008*/ 	.byte	0x04, 0x17
        /*000a*/ 	.short	(.L_9 - .L_8)
.L_8:
        /*000c*/ 	.word	0x00000000
        /*0010*/ 	.short	0x0002
        /*0012*/ 	.short	0x000c
        /*0014*/ 	.byte	0x00, 0xf0, 0x11, 0x00


	//----- nvinfo : EIATTR_KPARAM_INFO
	.align		4
.L_9:
        /*0018*/ 	.byte	0x04, 0x17
        /*001a*/ 	.short	(.L_11 - .L_10)
.L_10:
        /*001c*/ 	.word	0x00000000
        /*0020*/ 	.short	0x0001
        /*0022*/ 	.short	0x0008
        /*0024*/ 	.byte	0x00, 0xf0, 0x11, 0x00


	//----- nvinfo : EIATTR_KPARAM_INFO
	.align		4
.L_11:
        /*0028*/ 	.byte	0x04, 0x17
        /*002a*/ 	.short	(.L_13 - .L_12)
.L_12:
        /*002c*/ 	.word	0x00000000
        /*0030*/ 	.short	0x0000
        /*0032*/ 	.short	0x0000
        /*0034*/ 	.byte	0x00, 0xf5, 0x21, 0x00


	//----- nvinfo : EIATTR_SPARSE_MMA_MASK
	.align		4
.L_13:
        /*0038*/ 	.byte	0x03, 0x50
        /*003a*/ 	.short	0x0000


	//----- nvinfo : EIATTR_MAXREG_COUNT
	.align		4
        /*003c*/ 	.byte	0x03, 0x1b
        /*003e*/ 	.short	0x00ff


	//----- nvinfo : EIATTR_NUM_BARRIERS
	.align		4
        /*0040*/ 	.byte	0x02, 0x4c
        /*0042*/ 	.byte	0x01
	.zero		1


	//----- nvinfo : EIATTR_MERCURY_ISA_VERSION
	.align		4
        /*0044*/ 	.byte	0x03, 0x5f
        /*0046*/ 	.short	0x0101


	//----- nvinfo : EIATTR_VRC_CTA_INIT_COUNT
	.align		4
        /*0048*/ 	.byte	0x02, 0x4a
	.zero		1
	.zero		1


	//----- nvinfo : EIATTR_EXIT_INSTR_OFFSETS
	.align		4
        /*004c*/ 	.byte	0x04, 0x1c
        /*004e*/ 	.short	(.L_15 - .L_14)


	//   ....[0]....
.L_14:
        /*0050*/ 	.word	0x00000180


	//----- nvinfo : EIATTR_CBANK_PARAM_SIZE
	.align		4
.L_15:
        /*0054*/ 	.byte	0x03, 0x19
        /*0056*/ 	.short	0x0010


	//----- nvinfo : EIATTR_PARAM_CBANK
	.align		4
        /*0058*/ 	.byte	0x04, 0x0a
        /*005a*/ 	.short	(.L_17 - .L_16)
	.align		4
.L_16:
        /*005c*/ 	.word	index@(.nv.constant0._Z14BlockTransposeILi2EEvPfii)
        /*0060*/ 	.short	0x0380
        /*0062*/ 	.short	0x0010


	//----- nvinfo : EIATTR_SW_WAR
	.align		4
.L_17:
        /*0064*/ 	.byte	0x04, 0x36
        /*0066*/ 	.short	(.L_19 - .L_18)
.L_18:
        /*0068*/ 	.word	0x00000008
.L_19:


//--------------------- .nv.callgraph             --------------------------
	.section	.nv.callgraph,"",@"SHT_CUDA_CALLGRAPH"
	.align	4
	.sectionentsize	8
	.align		4
        /*0000*/ 	.word	0x00000000
	.align		4
        /*0004*/ 	.word	0xffffffff
	.align		4
        /*0008*/ 	.word	0x00000000
	.align		4
        /*000c*/ 	.word	0xfffffffe
	.align		4
        /*0010*/ 	.word	0x00000000
	.align		4
        /*0014*/ 	.word	0xfffffffd
	.align		4
        /*0018*/ 	.word	0x00000000
	.align		4
        /*001c*/ 	.word	0xfffffffc


//--------------------- .text._Z14BlockTransposeILi2EEvPfii --------------------------
	.section	.text._Z14BlockTransposeILi2EEvPfii,"ax",@progbits
	.align	128
        .global         _Z14BlockTransposeILi2EEvPfii
        .type           _Z14BlockTransposeILi2EEvPfii,@function
        .size           _Z14BlockTransposeILi2EEvPfii,(.L_x_1 - _Z14BlockTransposeILi2EEvPfii)
        .other          _Z14BlockTransposeILi2EEvPfii,@"STO_CUDA_ENTRY STV_DEFAULT"
_Z14BlockTransposeILi2EEvPfii:
.text._Z14BlockTransposeILi2EEvPfii:
[----:B------:R-:W-:Y:S01]  /*0000*/  LDC R1, c[0x0][0x37c] ;  /* 0x0000df00ff017b82 */ /* 0x000fe20000000800 */
[----:B------:R-:W0:Y:S07]  /*0010*/  S2R R0, SR_CTAID.X ;  /* 0x0000000000007919 */ /* 0x000e2e0000002500 */
[----:B------:R-:W1:Y:S01]  /*0020*/  LDC.64 R2, c[0x0][0x380] ;  /* 0x0000e000ff027b82 */ /* 0x000e620000000a00 */
[----:B------:R-:W2:Y:S01]  /*0030*/  LDCU UR4, c[0x0][0x388] ;  /* 0x00007100ff0477ac */ /* 0x000ea20008000800 */
[----:B------:R-:W0:Y:S01]  /*0040*/  S2R R7, SR_TID.X ;  /* 0x0000000000077919 */ /* 0x000e220000002100 */
[----:B------:R-:W3:Y:S01]  /*0050*/  LDCU.64 UR6, c[0x0][0x358] ;  /* 0x00006b00ff0677ac */ /* 0x000ee20008000a00 */
[----:B------:R-:W4:Y:S01]  /*0060*/  S2R R5, SR_CTAID.Y ;  /* 0x0000000000057919 */ /* 0x000f220000002600 */
[----:B------:R-:W4:Y:S01]  /*0070*/  S2R R8, SR_TID.Y ;  /* 0x0000000000087919 */ /* 0x000f220000002200 */
[----:B0-----:R-:W-:-:S02]  /*0080*/  IMAD R0, R0, 0x2, R7 ;  /* 0x0000000200007824 */ /* 0x001fc400078e0207 */
[----:B----4-:R-:W-:-:S04]  /*0090*/  IMAD R5, R5, 0x2, R8 ;  /* 0x0000000205057824 */ /* 0x010fc800078e0208 */
[----:B--2---:R-:W-:-:S04]  /*00a0*/  IMAD R5, R5, UR4, R0 ;  /* 0x0000000405057c24 */ /* 0x004fc8000f8e0200 */
[----:B-1----:R-:W-:-:S05]  /*00b0*/  IMAD.WIDE R2, R5, 0x4, R2 ;  /* 0x0000000405027825 */ /* 0x002fca00078e0202 */
[----:B---3--:R-:W2:Y:S01]  /*00c0*/  LDG.E R0, desc[UR6][R2.64] ;  /* 0x0000000602007981 */ /* 0x008ea2000c1e1900 */
[----:B------:R-:W0:Y:S01]  /*00d0*/  S2UR UR5, SR_CgaCtaId ;  /* 0x00000000000579c3 */ /* 0x000e220000008800 */
[----:B------:R-:W-:Y:S02]  /*00e0*/  UMOV UR4, 0x400 ;  /* 0x0000040000047882 */ /* 0x000fe40000000000 */
[----:B0-----:R-:W-:-:S06]  /*00f0*/  ULEA UR4, UR5, UR4, 0x18 ;  /* 0x0000000405047291 */ /* 0x001fcc000f8ec0ff */
[C---:B------:R-:W-:Y:S02]  /*0100*/  LEA R4, R8.reuse, UR4, 0x3 ;  /* 0x0000000408047c11 */ /* 0x040fe4000f8e18ff */
[C---:B------:R-:W-:Y:S02]  /*0110*/  LEA R6, R7.reuse, UR4, 0x3 ;  /* 0x0000000407067c11 */ /* 0x040fe4000f8e18ff */
[----:B------:R-:W-:Y:S02]  /*0120*/  LEA R5, R7, R4, 0x2 ;  /* 0x0000000407057211 */ /* 0x000fe400078e10ff */
[----:B------:R-:W-:-:S03]  /*0130*/  LEA R6, R8, R6, 0x2 ;  /* 0x0000000608067211 */ /* 0x000fc600078e10ff */
[----:B--2---:R-:W-:Y:S01]  /*0140*/  STS [R5], R0 ;  /* 0x0000000005007388 */ /* 0x004fe20000000800 */
[----:B------:R-:W-:Y:S06]  /*0150*/  BAR.SYNC.DEFER_BLOCKING 0x0 ;  /* 0x0000000000007b1d */ /* 0x000fec0000010000 */
[----:B------:R-:W0:Y:S04]  /*0160*/  LDS R7, [R6] ;  /* 0x0000000006077984 */ /* 0x000e280000000800 */
[----:B0-----:R-:W-:Y:S01]  /*0170*/  STG.E desc[UR6][R2.64], R7 ;  /* 0x0000000702007986 */ /* 0x001fe2000c101906 */
[----:B------:R-:W-:Y:S05]  /*0180*/  EXIT ;  /* 0x000000000000794d */ /* 0x000fea0003800000 */
.L_x_0:
[----:B------:R-:W-:-:S00]  /*0190*/  BRA `(.L_x_0) ;  /* 0xfffffffc00fc7947 */ /* 0x000fc0000383ffff */
[----:B------:R-:W-:-:S00]  /*01a0*/  NOP ;  /* 0x0000000000007918 */ /* 0x000fc00000000000 */
        /* <DEDUP_REMOVED lines=13> */
.L_x_1:


//--------------------- .nv.shared._Z14BlockTransposeILi2EEvPfii --------------------------
	.section	.nv.shared._Z14BlockTransposeILi2EEvPfii,"aw",@nobits
	.sectionflags	@""
	.align	4
.nv.shared._Z14BlockTransposeILi2EEvPfii:
	.zero		1040


//--------------------- .nv.shared.reserved.0     --------------------------
	.section	.nv.shared.reserved.0,"aw",@nobits
	.weak		__nv_reservedSMEM_offset_0_alias
	.size		__nv_reservedSMEM_offset_0_alias, 0, 64
	.other		__nv_reservedSMEM_offset_0_alias,@"STO_CUDA_RESERVED_SHARED STV_DEFAULT"
__nv_reservedSMEM_offset_0_alias:
	.zero		0
	.zero		64


//--------------------- .nv.constant0._Z14BlockTransposeILi2EEvPfii --------------------------
	.section	.nv.constant0._Z14BlockTransposeILi2EEvPfii,"a",@progbits
	.sectionflags	@""
	.align	4
.nv.constant0._Z14BlockTransposeILi2EEvPfii:
	.zero		912


//--------------------- SYMBOLS --------------------------

	.type		.nv.reservedSmem.offset0,@object
	.size		.nv.reservedSmem.offset0,0x4
	.type		.nv.reservedSmem.cap,@object
	.size		.nv.reservedSmem.cap,0x4
